//
// Generated by NVIDIA NVVM Compiler
//
// Compiler Build ID: CL-36424714
// Cuda compilation tools, release 13.0, V13.0.88
// Based on NVVM 20.0.0
//

.version 9.0
.target sm_100
.address_size 64

	// .globl	RelativeDiff

.visible .entry RelativeDiff(
	.param .u64 .ptr .align 1 RelativeDiff_param_0,
	.param .u64 .ptr .align 1 RelativeDiff_param_1,
	.param .u32 RelativeDiff_param_2,
	.param .u32 RelativeDiff_param_3,
	.param .u32 RelativeDiff_param_4
)
{
	.reg .pred 	%p<6>;
	.reg .b32 	%r<20>;
	.reg .b32 	%f<6>;
	.reg .b64 	%rd<8>;

	ld.param.u64 	%rd1, [RelativeDiff_param_0];
	ld.param.u64 	%rd2, [RelativeDiff_param_1];
	ld.param.u32 	%r4, [RelativeDiff_param_2];
	ld.param.u32 	%r6, [RelativeDiff_param_3];
	ld.param.u32 	%r7, [RelativeDiff_param_4];
	mov.u32 	%r8, %ctaid.x;
	mov.u32 	%r9, %ntid.x;
	mov.u32 	%r10, %tid.x;
	mad.lo.s32 	%r1, %r8, %r9, %r10;
	mov.u32 	%r11, %ctaid.y;
	mov.u32 	%r12, %ntid.y;
	mov.u32 	%r13, %tid.y;
	mad.lo.s32 	%r14, %r11, %r12, %r13;
	mov.u32 	%r15, %ctaid.z;
	mov.u32 	%r16, %ntid.z;
	mov.u32 	%r17, %tid.z;
	mad.lo.s32 	%r3, %r15, %r16, %r17;
	setp.ge.s32 	%p1, %r1, %r4;
	setp.ge.s32 	%p2, %r14, %r6;
	or.pred  	%p3, %p1, %p2;
	setp.ge.s32 	%p4, %r3, %r7;
	or.pred  	%p5, %p3, %p4;
	@%p5 bra 	$L__BB0_2;
	cvta.to.global.u64 	%rd3, %rd2;
	cvta.to.global.u64 	%rd4, %rd1;
	mad.lo.s32 	%r18, %r6, %r3, %r14;
	mad.lo.s32 	%r19, %r18, %r4, %r1;
	mul.wide.s32 	%rd5, %r19, 4;
	add.s64 	%rd6, %rd3, %rd5;
	ld.global.nc.f32 	%f1, [%rd6];
	add.s64 	%rd7, %rd4, %rd5;
	ld.global.f32 	%f2, [%rd7];
	div.rn.f32 	%f3, %f1, %f2;
	mov.f32 	%f4, 0f3F800000;
	sub.f32 	%f5, %f4, %f3;
	st.global.f32 	[%rd7], %f5;
$L__BB0_2:
	ret;

}


// ===== COMPILED SASS (sm_100) =====

	.target	sm_100

	.elftype	@"ET_EXEC"


//--------------------- .note.nv.tkinfo           --------------------------
	.section	.note.nv.tkinfo,"",@"SHT_NOTE"
	.sectionflags	@"SHF_NOTE_NV_TKINFO"
	.tkinfo
        /*0018*/ 	.word	0x00000002
        /*0030*/ 	.string	""
        /*0030*/ 	.string	"ptxas"
        /*0030*/ 	.string	"Cuda compilation tools, release 13.0, V13.0.88"
        /*0030*/ 	.string	"Build cuda_13.0.r13.0/compiler.36424714_0"
        /*0030*/ 	.string	"-arch sm_100 -m 64 "



//--------------------- .note.nv.cuinfo           --------------------------
	.section	.note.nv.cuinfo,"",@"SHT_NOTE"
	.sectionflags	@"SHF_NOTE_NV_CUINFO"
        /*0018*/ 	.short	0x0002
        /*001a*/ 	.short	0x0064
        /*001c*/ 	.short	0x0082
	.zero		2


//--------------------- .nv.info                  --------------------------
	.section	.nv.info,"",@"SHT_CUDA_INFO"
	.align	4


	//----- nvinfo : EIATTR_REGCOUNT
	.align		4
        /*0000*/ 	.byte	0x04, 0x2f
        /*0002*/ 	.short	(.L_1 - .L_0)
	.align		4
.L_0:
        /*0004*/ 	.word	index@(RelativeDiff)
        /*0008*/ 	.word	0x00000010


	//----- nvinfo : EIATTR_FRAME_SIZE
	.align		4
.L_1:
        /*000c*/ 	.byte	0x04, 0x11
        /*000e*/ 	.short	(.L_3 - .L_2)
	.align		4
.L_2:
        /*0010*/ 	.word	index@($__internal_0_$__cuda_sm3x_div_rn_noftz_f32_slowpath)
        /*0014*/ 	.word	0x00000000


	//----- nvinfo : EIATTR_FRAME_SIZE
	.align		4
.L_3:
        /*0018*/ 	.byte	0x04, 0x11
        /*001a*/ 	.short	(.L_5 - .L_4)
	.align		4
.L_4:
        /*001c*/ 	.word	index@(RelativeDiff)
        /*0020*/ 	.word	0x00000000


	//----- nvinfo : EIATTR_MIN_STACK_SIZE
	.align		4
.L_5:
        /*0024*/ 	.byte	0x04, 0x12
        /*0026*/ 	.short	(.L_7 - .L_6)
	.align		4
.L_6:
        /*0028*/ 	.word	index@(RelativeDiff)
        /*002c*/ 	.word	0x00000000
.L_7:


//--------------------- .nv.compat                --------------------------
	.section	.nv.compat,"",@"SHT_CUDA_COMPAT_INFO"
	.align	4
        /*0000*/ 	.byte	0x02, 0x09, 0x00, 0x00, 0x02, 0x02, 0x01, 0x00, 0x02, 0x05, 0x05, 0x00, 0x03, 0x07, 0x01, 0x01
        /*0010*/ 	.byte	0x02, 0x03, 0x00, 0x00, 0x02, 0x06, 0x01, 0x00, 0x04, 0x0b, 0x08, 0x00, 0x01, 0x00, 0x00, 0x00
        /*0020*/ 	.byte	0x00, 0x00, 0x00, 0x00


//--------------------- .nv.info.RelativeDiff     --------------------------
	.section	.nv.info.RelativeDiff,"",@"SHT_CUDA_INFO"
	.sectionflags	@""
	.align	4


	//----- nvinfo : EIATTR_CUDA_API_VERSION
	.align		4
        /*0000*/ 	.byte	0x04, 0x37
        /*0002*/ 	.short	(.L_9 - .L_8)
.L_8:
        /*0004*/ 	.word	0x00000082


	//----- nvinfo : EIATTR_KPARAM_INFO
	.align		4
.L_9:
        /*0008*/ 	.byte	0x04, 0x17
        /*000a*/ 	.short	(.L_11 - .L_10)
.L_10:
        /*000c*/ 	.word	0x00000000
        /*0010*/ 	.short	0x0004
        /*0012*/ 	.short	0x0018
        /*0014*/ 	.byte	0x00, 0xf0, 0x11, 0x00


	//----- nvinfo : EIATTR_KPARAM_INFO
	.align		4
.L_11:
        /*0018*/ 	.byte	0x04, 0x17
        /*001a*/ 	.short	(.L_13 - .L_12)
.L_12:
        /*001c*/ 	.word	0x00000000
        /*0020*/ 	.short	0x0003
        /*0022*/ 	.short	0x0014
        /*0024*/ 	.byte	0x00, 0xf0, 0x11, 0x00


	//----- nvinfo : EIATTR_KPARAM_INFO
	.align		4
.L_13:
        /*0028*/ 	.byte	0x04, 0x17
        /*002a*/ 	.short	(.L_15 - .L_14)
.L_14:
        /*002c*/ 	.word	0x00000000
        /*0030*/ 	.short	0x0002
        /*0032*/ 	.short	0x0010
        /*0034*/ 	.byte	0x00, 0xf0, 0x11, 0x00


	//----- nvinfo : EIATTR_KPARAM_INFO
	.align		4
.L_15:
        /*0038*/ 	.byte	0x04, 0x17
        /*003a*/ 	.short	(.L_17 - .L_16)
.L_16:
        /*003c*/ 	.word	0x00000000
        /*0040*/ 	.short	0x0001
        /*0042*/ 	.short	0x0008
        /*0044*/ 	.byte	0x00, 0xf5, 0x21, 0x00


	//----- nvinfo : EIATTR_KPARAM_INFO
	.align		4
.L_17:
        /*0048*/ 	.byte	0x04, 0x17
        /*004a*/ 	.short	(.L_19 - .L_18)
.L_18:
        /*004c*/ 	.word	0x00000000
        /*0050*/ 	.short	0x0000
        /*0052*/ 	.short	0x0000
        /*0054*/ 	.byte	0x00, 0xf5, 0x21, 0x00


	//----- nvinfo : EIATTR_SPARSE_MMA_MASK
	.align		4
.L_19:
        /*0058*/ 	.byte	0x03, 0x50
        /*005a*/ 	.short	0x0000


	//----- nvinfo : EIATTR_MAXREG_COUNT
	.align		4
        /*005c*/ 	.byte	0x03, 0x1b
        /*005e*/ 	.short	0x00ff


	//----- nvinfo : EIATTR_MERCURY_ISA_VERSION
	.align		4
        /*0060*/ 	.byte	0x03, 0x5f
        /*0062*/ 	.short	0x0101


	//----- nvinfo : EIATTR_VRC_CTA_INIT_COUNT
	.align		4
        /*0064*/ 	.byte	0x02, 0x4a
	.zero		1
	.zero		1


	//----- nvinfo : EIATTR_EXIT_INSTR_OFFSETS
	.align		4
        /*0068*/ 	.byte	0x04, 0x1c
        /*006a*/ 	.short	(.L_21 - .L_20)


	//   ....[0]....
.L_20:
        /*006c*/ 	.word	0x00000120


	//   ....[1]....
        /*0070*/ 	.word	0x000002b0


	//----- nvinfo : EIATTR_CRS_STACK_SIZE
	.align		4
.L_21:
        /*0074*/ 	.byte	0x04, 0x1e
        /*0076*/ 	.short	(.L_23 - .L_22)
.L_22:
        /*0078*/ 	.word	0x00000000


	//----- nvinfo : EIATTR_CBANK_PARAM_SIZE
	.align		4
.L_23:
        /*007c*/ 	.byte	0x03, 0x19
        /*007e*/ 	.short	0x001c


	//----- nvinfo : EIATTR_PARAM_CBANK
	.align		4
        /*0080*/ 	.byte	0x04, 0x0a
        /*0082*/ 	.short	(.L_25 - .L_24)
	.align		4
.L_24:
        /*0084*/ 	.word	index@(.nv.constant0.RelativeDiff)
        /*0088*/ 	.short	0x0380
        /*008a*/ 	.short	0x001c


	//----- nvinfo : EIATTR_SW_WAR
	.align		4
.L_25:
        /*008c*/ 	.byte	0x04, 0x36
        /*008e*/ 	.short	(.L_27 - .L_26)
.L_26:
        /*0090*/ 	.word	0x00000008
.L_27:


//--------------------- .nv.callgraph             --------------------------
	.section	.nv.callgraph,"",@"SHT_CUDA_CALLGRAPH"
	.align	4
	.sectionentsize	8
	.align		4
        /*0000*/ 	.word	0x00000000
	.align		4
        /*0004*/ 	.word	0xffffffff
	.align		4
        /*0008*/ 	.word	0x00000000
	.align		4
        /*000c*/ 	.word	0xfffffffe
	.align		4
        /*0010*/ 	.word	0x00000000
	.align		4
        /*0014*/ 	.word	0xfffffffd
	.align		4
        /*0018*/ 	.word	0x00000000
	.align		4
        /*001c*/ 	.word	0xfffffffc


//--------------------- .text.RelativeDiff        --------------------------
	.section	.text.RelativeDiff,"ax",@progbits
	.align	128
        .global         RelativeDiff
        .type           RelativeDiff,@function
        .size           RelativeDiff,(.L_x_14 - RelativeDiff)
        .other          RelativeDiff,@"STO_CUDA_ENTRY STV_DEFAULT"
RelativeDiff:
.text.RelativeDiff:
[----:B------:R-:W-:Y:S01]  /*0000*/  LDC R1, c[0x0][0x37c] ;  /* 0x0000df00ff017b82 */ /* 0x000fe20000000800 */
[----:B------:R-:W0:Y:S07]  /*0010*/  S2R R5, SR_TID.Y ;  /* 0x0000000000057919 */ /* 0x000e2e0000002200 */
[----:B------:R-:W1:Y:S01]  /*0020*/  LDC R0, c[0x0][0x360] ;  /* 0x0000d800ff007b82 */ /* 0x000e620000000800 */
[----:B------:R-:W2:Y:S01]  /*0030*/  LDCU.64 UR8, c[0x0][0x390] ;  /* 0x00007200ff0877ac */ /* 0x000ea20008000a00 */
[----:B------:R-:W1:Y:S01]  /*0040*/  S2R R3, SR_TID.X ;  /* 0x0000000000037919 */ /* 0x000e620000002100 */
[----:B------:R-:W3:Y:S01]  /*0050*/  LDCU UR7, c[0x0][0x398] ;  /* 0x00007300ff0777ac */ /* 0x000ee20008000800 */
[----:B------:R-:W4:Y:S04]  /*0060*/  S2R R7, SR_TID.Z ;  /* 0x0000000000077919 */ /* 0x000f280000002300 */
[----:B------:R-:W0:Y:S08]  /*0070*/  S2UR UR5, SR_CTAID.Y ;  /* 0x00000000000579c3 */ /* 0x000e300000002600 */
[----:B------:R-:W0:Y:S08]  /*0080*/  LDC R2, c[0x0][0x364] ;  /* 0x0000d900ff027b82 */ /* 0x000e300000000800 */
[----:B------:R-:W1:Y:S08]  /*0090*/  S2UR UR4, SR_CTAID.X ;  /* 0x00000000000479c3 */ /* 0x000e700000002500 */
[----:B------:R-:W4:Y:S08]  /*00a0*/  S2UR UR6, SR_CTAID.Z ;  /* 0x00000000000679c3 */ /* 0x000f300000002700 */
[----:B------:R-:W4:Y:S01]  /*00b0*/  LDC R4, c[0x0][0x368] ;  /* 0x0000da00ff047b82 */ /* 0x000f220000000800 */
[----:B0-----:R-:W-:-:S05]  /*00c0*/  IMAD R2, R2, UR5, R5 ;  /* 0x0000000502027c24 */ /* 0x001fca000f8e0205 */
[----:B--2---:R-:W-:Y:S01]  /*00d0*/  ISETP.GE.AND P0, PT, R2, UR9, PT ;  /* 0x0000000902007c0c */ /* 0x004fe2000bf06270 */
[----:B-1----:R-:W-:-:S05]  /*00e0*/  IMAD R0, R0, UR4, R3 ;  /* 0x0000000400007c24 */ /* 0x002fca000f8e0203 */
[----:B------:R-:W-:Y:S01]  /*00f0*/  ISETP.GE.OR P0, PT, R0, UR8, P0 ;  /* 0x0000000800007c0c */ /* 0x000fe20008706670 */
[----:B----4-:R-:W-:-:S05]  /*0100*/  IMAD R3, R4, UR6, R7 ;  /* 0x0000000604037c24 */ /* 0x010fca000f8e0207 */
[----:B---3--:R-:W-:-:S13]  /*0110*/  ISETP.GE.OR P0, PT, R3, UR7, P0 ;  /* 0x0000000703007c0c */ /* 0x008fda0008706670 */
[----:B------:R-:W-:Y:S05]  /*0120*/  @P0 EXIT ;  /* 0x000000000000094d */ /* 0x000fea0003800000 */
[----:B------:R-:W0:Y:S01]  /*0130*/  LDC.64 R4, c[0x0][0x380] ;  /* 0x0000e000ff047b82 */ /* 0x000e220000000a00 */
[----:B------:R-:W-:Y:S01]  /*0140*/  IMAD R3, R3, UR9, R2 ;  /* 0x0000000903037c24 */ /* 0x000fe2000f8e0202 */
[----:B------:R-:W1:Y:S03]  /*0150*/  LDCU.64 UR4, c[0x0][0x358] ;  /* 0x00006b00ff0477ac */ /* 0x000e660008000a00 */
[----:B------:R-:W-:-:S03]  /*0160*/  IMAD R7, R3, UR8, R0 ;  /* 0x0000000803077c24 */ /* 0x000fc6000f8e0200 */
[----:B------:R-:W2:Y:S01]  /*0170*/  LDC.64 R2, c[0x0][0x388] ;  /* 0x0000e200ff027b82 */ /* 0x000ea20000000a00 */
[----:B0-----:R-:W-:-:S05]  /*0180*/  IMAD.WIDE R4, R7, 0x4, R4 ;  /* 0x0000000407047825 */ /* 0x001fca00078e0204 */
[----:B-1----:R-:W3:Y:S01]  /*0190*/  LDG.E R9, desc[UR4][R4.64] ;  /* 0x0000000404097981 */ /* 0x002ee2000c1e1900 */
[----:B--2---:R-:W-:-:S05]  /*01a0*/  IMAD.WIDE R2, R7, 0x4, R2 ;  /* 0x0000000407027825 */ /* 0x004fca00078e0202 */
[----:B------:R-:W2:Y:S01]  /*01b0*/  LDG.E.CONSTANT R0, desc[UR4][R2.64] ;  /* 0x0000000402007981 */ /* 0x000ea2000c1e9900 */
[----:B------:R-:W-:Y:S01]  /*01c0*/  BSSY.RECONVERGENT B0, `(.L_x_0) ;  /* 0x000000c000007945 */ /* 0x000fe20003800200 */
[----:B---3--:R-:W0:Y:S08]  /*01d0*/  MUFU.RCP R6, R9 ;  /* 0x0000000900067308 */ /* 0x008e300000001000 */
[----:B--2---:R-:W1:Y:S01]  /*01e0*/  FCHK P0, R0, R9 ;  /* 0x0000000900007302 */ /* 0x004e620000000000 */
[----:B0-----:R-:W-:-:S04]  /*01f0*/  FFMA R7, -R9, R6, 1 ;  /* 0x3f80000009077423 */ /* 0x001fc80000000106 */
[----:B------:R-:W-:-:S04]  /*0200*/  FFMA R7, R6, R7, R6 ;  /* 0x0000000706077223 */ /* 0x000fc80000000006 */
[----:B------:R-:W-:-:S04]  /*0210*/  FFMA R6, R0, R7, RZ ;  /* 0x0000000700067223 */ /* 0x000fc800000000ff */
[----:B------:R-:W-:-:S04]  /*0220*/  FFMA R8, -R9, R6, R0 ;  /* 0x0000000609087223 */ /* 0x000fc80000000100 */
[----:B------:R-:W-:Y:S01]  /*0230*/  FFMA R6, R7, R8, R6 ;  /* 0x0000000807067223 */ /* 0x000fe20000000006 */
[----:B-1----:R-:W-:Y:S06]  /*0240*/  @!P0 BRA `(.L_x_1) ;  /* 0x00000000000c8947 */ /* 0x002fec0003800000 */
[----:B------:R-:W-:-:S07]  /*0250*/  MOV R2, 0x270 ;  /* 0x0000027000027802 */ /* 0x000fce0000000f00 */
[----:B------:R-:W-:Y:S05]  /*0260*/  CALL.REL.NOINC `($__internal_0_$__cuda_sm3x_div_rn_noftz_f32_slowpath) ;  /* 0x0000000000147944 */ /* 0x000fea0003c00000 */
[----:B------:R-:W-:-:S07]  /*0270*/  IMAD.MOV.U32 R6, RZ, RZ, R0 ;  /* 0x000000ffff067224 */ /* 0x000fce00078e0000 */
.L_x_1:
[----:B------:R-:W-:Y:S05]  /*0280*/  BSYNC.RECONVERGENT B0 ;  /* 0x0000000000007941 */ /* 0x000fea0003800200 */
.L_x_0:
[----:B------:R-:W-:-:S05]  /*0290*/  FADD R3, -R6, 1 ;  /* 0x3f80000006037421 */ /* 0x000fca0000000100 */
[----:B------:R-:W-:Y:S01]  /*02a0*/  STG.E desc[UR4][R4.64], R3 ;  /* 0x0000000304007986 */ /* 0x000fe2000c101904 */
[----:B------:R-:W-:Y:S05]  /*02b0*/  EXIT ;  /* 0x000000000000794d */ /* 0x000fea0003800000 */
        .weak           $__internal_0_$__cuda_sm3x_div_rn_noftz_f32_slowpath
        .type           $__internal_0_$__cuda_sm3x_div_rn_noftz_f32_slowpath,@function
        .size           $__internal_0_$__cuda_sm3x_div_rn_noftz_f32_slowpath,(.L_x_14 - $__internal_0_$__cuda_sm3x_div_rn_noftz_f32_slowpath)
$__internal_0_$__cuda_sm3x_div_rn_noftz_f32_slowpath:
[----:B------:R-:W-:Y:S01]  /*02c0*/  SHF.R.U32.HI R6, RZ, 0x17, R9 ;  /* 0x00000017ff067819 */ /* 0x000fe20000011609 */
[----:B------:R-:W-:Y:S01]  /*02d0*/  BSSY.RECONVERGENT B1, `(.L_x_2) ;  /* 0x0000064000017945 */ /* 0x000fe20003800200 */
[--C-:B------:R-:W-:Y:S01]  /*02e0*/  SHF.R.U32.HI R3, RZ, 0x17, R0.reuse ;  /* 0x00000017ff037819 */ /* 0x100fe20000011600 */
[----:B------:R-:W-:Y:S01]  /*02f0*/  IMAD.MOV.U32 R8, RZ, RZ, R0 ;  /* 0x000000ffff087224 */ /* 0x000fe200078e0000 */
[----:B------:R-:W-:Y:S02]  /*0300*/  LOP3.LUT R7, R6, 0xff, RZ, 0xc0, !PT ;  /* 0x000000ff06077812 */ /* 0x000fe400078ec0ff */
[----:B------:R-:W-:-:S03]  /*0310*/  LOP3.LUT R6, R3, 0xff, RZ, 0xc0, !PT ;  /* 0x000000ff03067812 */ /* 0x000fc600078ec0ff */
[----:B------:R-:W-:Y:S02]  /*0320*/  VIADD R12, R7, 0xffffffff ;  /* 0xffffffff070c7836 */ /* 0x000fe40000000000 */
[----:B------:R-:W-:-:S03]  /*0330*/  VIADD R11, R6, 0xffffffff ;  /* 0xffffffff060b7836 */ /* 0x000fc60000000000 */
[----:B------:R-:W-:-:S04]  /*0340*/  ISETP.GT.U32.AND P0, PT, R12, 0xfd, PT ;  /* 0x000000fd0c00780c */ /* 0x000fc80003f04070 */
[----:B------:R-:W-:-:S13]  /*0350*/  ISETP.GT.U32.OR P0, PT, R11, 0xfd, P0 ;  /* 0x000000fd0b00780c */ /* 0x000fda0000704470 */
[----:B------:R-:W-:Y:S01]  /*0360*/  @!P0 IMAD.MOV.U32 R10, RZ, RZ, RZ ;  /* 0x000000ffff0a8224 */ /* 0x000fe200078e00ff */
[----:B------:R-:W-:Y:S06]  /*0370*/  @!P0 BRA `(.L_x_3) ;  /* 0x0000000000608947 */ /* 0x000fec0003800000 */
[----:B------:R-:W-:Y:S01]  /*0380*/  FSETP.GTU.FTZ.AND P0, PT, |R0|, +INF , PT ;  /* 0x7f8000000000780b */ /* 0x000fe20003f1c200 */
[----:B------:R-:W-:Y:S01]  /*0390*/  IMAD.MOV.U32 R3, RZ, RZ, R9 ;  /* 0x000000ffff037224 */ /* 0x000fe200078e0009 */
[----:B------:R-:W-:-:S04]  /*03a0*/  FSETP.GTU.FTZ.AND P1, PT, |R9|, +INF , PT ;  /* 0x7f8000000900780b */ /* 0x000fc80003f3c200 */
[----:B------:R-:W-:-:S13]  /*03b0*/  PLOP3.LUT P0, PT, P0, P1, PT, 0xf8, 0x8f ;  /* 0x00000000008f781c */ /* 0x000fda0000703f70 */
[----:B------:R-:W-:Y:S05]  /*03c0*/  @P0 BRA `(.L_x_4) ;  /* 0x00000004004c0947 */ /* 0x000fea0003800000 */
[----:B------:R-:W-:-:S13]  /*03d0*/  LOP3.LUT P0, RZ, R9, 0x7fffffff, R8, 0xc8, !PT ;  /* 0x7fffffff09ff7812 */ /* 0x000fda000780c808 */
[----:B------:R-:W-:Y:S05]  /*03e0*/  @!P0 BRA `(.L_x_5) ;  /* 0x00000004003c8947 */ /* 0x000fea0003800000 */
[C---:B------:R-:W-:Y:S02]  /*03f0*/  FSETP.NEU.FTZ.AND P2, PT, |R0|.reuse, +INF , PT ;  /* 0x7f8000000000780b */ /* 0x040fe40003f5d200 */
[----:B------:R-:W-:Y:S02]  /*0400*/  FSETP.NEU.FTZ.AND P1, PT, |R3|, +INF , PT ;  /* 0x7f8000000300780b */ /* 0x000fe40003f3d200 */
[----:B------:R-:W-:-:S11]  /*0410*/  FSETP.NEU.FTZ.AND P0, PT, |R0|, +INF , PT ;  /* 0x7f8000000000780b */ /* 0x000fd60003f1d200 */
[----:B------:R-:W-:Y:S05]  /*0420*/  @!P1 BRA !P2, `(.L_x_5) ;  /* 0x00000004002c9947 */ /* 0x000fea0005000000 */
[----:B------:R-:W-:-:S04]  /*0430*/  LOP3.LUT P2, RZ, R8, 0x7fffffff, RZ, 0xc0, !PT ;  /* 0x7fffffff08ff7812 */ /* 0x000fc8000784c0ff */
[----:B------:R-:W-:-:S13]  /*0440*/  PLOP3.LUT P1, PT, P1, P2, PT, 0x2f, 0xf2 ;  /* 0x0000000000f2781c */ /* 0x000fda0000f24577 */
[----:B------:R-:W-:Y:S05]  /*0450*/  @P1 BRA `(.L_x_6) ;  /* 0x0000000400181947 */ /* 0x000fea0003800000 */
[----:B------:R-:W-:-:S04]  /*0460*/  LOP3.LUT P1, RZ, R9, 0x7fffffff, RZ, 0xc0, !PT ;  /* 0x7fffffff09ff7812 */ /* 0x000fc8000782c0ff */
[----:B------:R-:W-:-:S13]  /*0470*/  PLOP3.LUT P0, PT, P0, P1, PT, 0x2f, 0xf2 ;  /* 0x0000000000f2781c */ /* 0x000fda0000702577 */
[----:B------:R-:W-:Y:S05]  /*0480*/  @P0 BRA `(.L_x_7) ;  /* 0x0000000400000947 */ /* 0x000fea0003800000 */
[----:B------:R-:W-:Y:S02]  /*0490*/  ISETP.GE.AND P0, PT, R11, RZ, PT ;  /* 0x000000ff0b00720c */ /* 0x000fe40003f06270 */
[----:B------:R-:W-:-:S11]  /*04a0*/  ISETP.GE.AND P1, PT, R12, RZ, PT ;  /* 0x000000ff0c00720c */ /* 0x000fd60003f26270 */
[----:B------:R-:W-:Y:S02]  /*04b0*/  @P0 IMAD.MOV.U32 R10, RZ, RZ, RZ ;  /* 0x000000ffff0a0224 */ /* 0x000fe400078e00ff */
[----:B------:R-:W-:Y:S01]  /*04c0*/  @!P0 FFMA R8, R0, 1.84467440737095516160e+19, RZ ;  /* 0x5f80000000088823 */ /* 0x000fe200000000ff */
[----:B------:R-:W-:Y:S02]  /*04d0*/  @!P0 IMAD.MOV.U32 R10, RZ, RZ, -0x40 ;  /* 0xffffffc0ff0a8424 */ /* 0x000fe400078e00ff */
[----:B------:R-:W-:Y:S02]  /*04e0*/  @!P1 FFMA R9, R3, 1.84467440737095516160e+19, RZ ;  /* 0x5f80000003099823 */ /* 0x000fe400000000ff */
[----:B------:R-:W-:-:S07]  /*04f0*/  @!P1 VIADD R10, R10, 0x40 ;  /* 0x000000400a0a9836 */ /* 0x000fce0000000000 */
.L_x_3:
[----:B------:R-:W-:Y:S01]  /*0500*/  LEA R0, R7, 0xc0800000, 0x17 ;  /* 0xc080000007007811 */ /* 0x000fe200078eb8ff */
[----:B------:R-:W-:Y:S01]  /*0510*/  VIADD R6, R6, 0xffffff81 ;  /* 0xffffff8106067836 */ /* 0x000fe20000000000 */
[----:B------:R-:W-:Y:S03]  /*0520*/  BSSY.RECONVERGENT B2, `(.L_x_8) ;  /* 0x0000035000027945 */ /* 0x000fe60003800200 */
[----:B------:R-:W-:Y:S01]  /*0530*/  IMAD.IADD R9, R9, 0x1, -R0 ;  /* 0x0000000109097824 */ /* 0x000fe200078e0a00 */
[C---:B------:R-:W-:Y:S01]  /*0540*/  IADD3 R7, PT, PT, R6.reuse, 0x7f, -R7 ;  /* 0x0000007f06077810 */ /* 0x040fe20007ffe807 */
[----:B------:R-:W-:Y:S02]  /*0550*/  IMAD R0, R6, -0x800000, R8 ;  /* 0xff80000006007824 */ /* 0x000fe400078e0208 */
[----:B------:R-:W0:Y:S01]  /*0560*/  MUFU.RCP R3, R9 ;  /* 0x0000000900037308 */ /* 0x000e220000001000 */
[----:B------:R-:W-:Y:S01]  /*0570*/  FADD.FTZ R11, -R9, -RZ ;  /* 0x800000ff090b7221 */ /* 0x000fe20000010100 */
[----:B------:R-:W-:-:S03]  /*0580*/  IMAD.IADD R7, R7, 0x1, R10 ;  /* 0x0000000107077824 */ /* 0x000fc600078e020a */
[----:B0-----:R-:W-:-:S04]  /*0590*/  FFMA R12, R3, R11, 1 ;  /* 0x3f800000030c7423 */ /* 0x001fc8000000000b */
[----:B------:R-:W-:-:S04]  /*05a0*/  FFMA R12, R3, R12, R3 ;  /* 0x0000000c030c7223 */ /* 0x000fc80000000003 */
[----:B------:R-:W-:-:S04]  /*05b0*/  FFMA R3, R0, R12, RZ ;  /* 0x0000000c00037223 */ /* 0x000fc800000000ff */
[----:B------:R-:W-:-:S04]  /*05c0*/  FFMA R8, R11, R3, R0 ;  /* 0x000000030b087223 */ /* 0x000fc80000000000 */
[----:B------:R-:W-:-:S04]  /*05d0*/  FFMA R13, R12, R8, R3 ;  /* 0x000000080c0d7223 */ /* 0x000fc80000000003 */
[----:B------:R-:W-:-:S04]  /*05e0*/  FFMA R8, R11, R13, R0 ;  /* 0x0000000d0b087223 */ /* 0x000fc80000000000 */
[----:B------:R-:W-:-:S05]  /*05f0*/  FFMA R0, R12, R8, R13 ;  /* 0x000000080c007223 */ /* 0x000fca000000000d */
[----:B------:R-:W-:-:S04]  /*0600*/  SHF.R.U32.HI R3, RZ, 0x17, R0 ;  /* 0x00000017ff037819 */ /* 0x000fc80000011600 */
[----:B------:R-:W-:-:S05]  /*0610*/  LOP3.LUT R3, R3, 0xff, RZ, 0xc0, !PT ;  /* 0x000000ff03037812 */ /* 0x000fca00078ec0ff */
[----:B------:R-:W-:-:S04]  /*0620*/  IMAD.IADD R9, R3, 0x1, R7 ;  /* 0x0000000103097824 */ /* 0x000fc800078e0207 */
[----:B------:R-:W-:-:S05]  /*0630*/  VIADD R3, R9, 0xffffffff ;  /* 0xffffffff09037836 */ /* 0x000fca0000000000 */
[----:B------:R-:W-:-:S13]  /*0640*/  ISETP.GE.U32.AND P0, PT, R3, 0xfe, PT ;  /* 0x000000fe0300780c */ /* 0x000fda0003f06070 */
[----:B------:R-:W-:Y:S05]  /*0650*/  @!P0 BRA `(.L_x_9) ;  /* 0x0000000000808947 */ /* 0x000fea0003800000 */
[----:B------:R-:W-:-:S13]  /*0660*/  ISETP.GT.AND P0, PT, R9, 0xfe, PT ;  /* 0x000000fe0900780c */ /* 0x000fda0003f04270 */
[----:B------:R-:W-:Y:S05]  /*0670*/  @P0 BRA `(.L_x_10) ;  /* 0x00000000006c0947 */ /* 0x000fea0003800000 */
[----:B------:R-:W-:-:S13]  /*0680*/  ISETP.GE.AND P0, PT, R9, 0x1, PT ;  /* 0x000000010900780c */ /* 0x000fda0003f06270 */
[----:B------:R-:W-:Y:S05]  /*0690*/  @P0 BRA `(.L_x_11) ;  /* 0x0000000000740947 */ /* 0x000fea0003800000 */
[----:B------:R-:W-:Y:S02]  /*06a0*/  ISETP.GE.AND P0, PT, R9, -0x18, PT ;  /* 0xffffffe80900780c */ /* 0x000fe40003f06270 */
[----:B------:R-:W-:-:S11]  /*06b0*/  LOP3.LUT R0, R0, 0x80000000, RZ, 0xc0, !PT ;  /* 0x8000000000007812 */ /* 0x000fd600078ec0ff */
[----:B------:R-:W-:Y:S05]  /*06c0*/  @!P0 BRA `(.L_x_11) ;  /* 0x0000000000688947 */ /* 0x000fea0003800000 */
[CCC-:B------:R-:W-:Y:S01]  /*06d0*/  FFMA.RZ R3, R12.reuse, R8.reuse, R13.reuse ;  /* 0x000000080c037223 */ /* 0x1c0fe2000000c00d */
[CCC-:B------:R-:W-:Y:S01]  /*06e0*/  FFMA.RM R6, R12.reuse, R8.reuse, R13.reuse ;  /* 0x000000080c067223 */ /* 0x1c0fe2000000400d */
[C---:B------:R-:W-:Y:S02]  /*06f0*/  ISETP.NE.AND P2, PT, R9.reuse, RZ, PT ;  /* 0x000000ff0900720c */ /* 0x040fe40003f45270 */
[----:B------:R-:W-:Y:S02]  /*0700*/  ISETP.NE.AND P1, PT, R9, RZ, PT ;  /* 0x000000ff0900720c */ /* 0x000fe40003f25270 */
[----:B------:R-:W-:Y:S01]  /*0710*/  LOP3.LUT R7, R3, 0x7fffff, RZ, 0xc0, !PT ;  /* 0x007fffff03077812 */ /* 0x000fe200078ec0ff */
[----:B------:R-:W-:Y:S01]  /*0720*/  FFMA.RP R3, R12, R8, R13 ;  /* 0x000000080c037223 */ /* 0x000fe2000000800d */
[----:B------:R-:W-:Y:S02]  /*0730*/  VIADD R8, R9, 0x20 ;  /* 0x0000002009087836 */ /* 0x000fe40000000000 */
[----:B------:R-:W-:Y:S01]  /*0740*/  LOP3.LUT R7, R7, 0x800000, RZ, 0xfc, !PT ;  /* 0x0080000007077812 */ /* 0x000fe200078efcff */
[----:B------:R-:W-:Y:S01]  /*0750*/  IMAD.MOV R9, RZ, RZ, -R9 ;  /* 0x000000ffff097224 */ /* 0x000fe200078e0a09 */
[----:B------:R-:W-:-:S02]  /*0760*/  FSETP.NEU.FTZ.AND P0, PT, R3, R6, PT ;  /* 0x000000060300720b */ /* 0x000fc40003f1d000 */
[----:B------:R-:W-:Y:S02]  /*0770*/  SHF.L.U32 R8, R7, R8, RZ ;  /* 0x0000000807087219 */ /* 0x000fe400000006ff */
[----:B------:R-:W-:Y:S02]  /*0780*/  SEL R6, R9, RZ, P2 ;  /* 0x000000ff09067207 */ /* 0x000fe40001000000 */
[----:B------:R-:W-:Y:S02]  /*0790*/  ISETP.NE.AND P1, PT, R8, RZ, P1 ;  /* 0x000000ff0800720c */ /* 0x000fe40000f25270 */
[----:B------:R-:W-:Y:S02]  /*07a0*/  SHF.R.U32.HI R6, RZ, R6, R7 ;  /* 0x00000006ff067219 */ /* 0x000fe40000011607 */
[----:B------:R-:W-:Y:S02]  /*07b0*/  PLOP3.LUT P0, PT, P0, P1, PT, 0xf8, 0x8f ;  /* 0x00000000008f781c */ /* 0x000fe40000703f70 */
[----:B------:R-:W-:-:S02]  /*07c0*/  SHF.R.U32.HI R8, RZ, 0x1, R6 ;  /* 0x00000001ff087819 */ /* 0x000fc40000011606 */
[----:B------:R-:W-:-:S04]  /*07d0*/  SEL R3, RZ, 0x1, !P0 ;  /* 0x00000001ff037807 */ /* 0x000fc80004000000 */
[----:B------:R-:W-:-:S04]  /*07e0*/  LOP3.LUT R3, R3, 0x1, R8, 0xf8, !PT ;  /* 0x0000000103037812 */ /* 0x000fc800078ef808 */
[----:B------:R-:W-:-:S05]  /*07f0*/  LOP3.LUT R3, R3, R6, RZ, 0xc0, !PT ;  /* 0x0000000603037212 */ /* 0x000fca00078ec0ff */
[----:B------:R-:W-:-:S05]  /*0800*/  IMAD.IADD R3, R8, 0x1, R3 ;  /* 0x0000000108037824 */ /* 0x000fca00078e0203 */
[----:B------:R-:W-:Y:S01]  /*0810*/  LOP3.LUT R0, R3, R0, RZ, 0xfc, !PT ;  /* 0x0000000003007212 */ /* 0x000fe200078efcff */
[----:B------:R-:W-:Y:S06]  /*0820*/  BRA `(.L_x_11) ;  /* 0x0000000000107947 */ /* 0x000fec0003800000 */
.L_x_10:
[----:B------:R-:W-:-:S04]  /*0830*/  LOP3.LUT R0, R0, 0x80000000, RZ, 0xc0, !PT ;  /* 0x8000000000007812 */ /* 0x000fc800078ec0ff */
[----:B------:R-:W-:Y:S01]  /*0840*/  LOP3.LUT R0, R0, 0x7f800000, RZ, 0xfc, !PT ;  /* 0x7f80000000007812 */ /* 0x000fe200078efcff */
[----:B------:R-:W-:Y:S06]  /*0850*/  BRA `(.L_x_11) ;  /* 0x0000000000047947 */ /* 0x000fec0003800000 */
.L_x_9:
[----:B------:R-:W-:-:S07]  /*0860*/  IMAD R0, R7, 0x800000, R0 ;  /* 0x0080000007007824 */ /* 0x000fce00078e0200 */
.L_x_11:
[----:B------:R-:W-:Y:S05]  /*0870*/  BSYNC.RECONVERGENT B2 ;  /* 0x0000000000027941 */ /* 0x000fea0003800200 */
.L_x_8:
[----:B------:R-:W-:Y:S05]  /*0880*/  BRA `(.L_x_12) ;  /* 0x0000000000207947 */ /* 0x000fea0003800000 */
.L_x_7:
[----:B------:R-:W-:-:S04]  /*0890*/  LOP3.LUT R0, R9, 0x80000000, R8, 0x48, !PT ;  /* 0x8000000009007812 */ /* 0x000fc800078e4808 */
[----:B------:R-:W-:Y:S01]  /*08a0*/  LOP3.LUT R0, R0, 0x7f800000, RZ, 0xfc, !PT ;  /* 0x7f80000000007812 */ /* 0x000fe200078efcff */
[----:B------:R-:W-:Y:S06]  /*08b0*/  BRA `(.L_x_12) ;  /* 0x0000000000147947 */ /* 0x000fec0003800000 */
.L_x_6:
[----:B------:R-:W-:Y:S01]  /*08c0*/  LOP3.LUT R0, R9, 0x80000000, R8, 0x48, !PT ;  /* 0x8000000009007812 */ /* 0x000fe200078e4808 */
[----:B------:R-:W-:Y:S06]  /*08d0*/  BRA `(.L_x_12) ;  /* 0x00000000000c7947 */ /* 0x000fec0003800000 */
.L_x_5:
[----:B------:R-:W0:Y:S01]  /*08e0*/  MUFU.RSQ R0, -QNAN ;  /* 0xffc0000000007908 */ /* 0x000e220000001400 */
[----:B------:R-:W-:Y:S05]  /*08f0*/  BRA `(.L_x_12) ;  /* 0x0000000000047947 */ /* 0x000fea0003800000 */
.L_x_4:
[----:B------:R-:W-:-:S07]  /*0900*/  FADD.FTZ R0, R0, R3 ;  /* 0x0000000300007221 */ /* 0x000fce0000010000 */
.L_x_12:
[----:B------:R-:W-:Y:S05]  /*0910*/  BSYNC.RECONVERGENT B1 ;  /* 0x0000000000017941 */ /* 0x000fea0003800200 */
.L_x_2:
[----:B------:R-:W-:-:S04]  /*0920*/  IMAD.MOV.U32 R3, RZ, RZ, 0x0 ;  /* 0x00000000ff037424 */ /* 0x000fc800078e00ff */
[----:B0-----:R-:W-:Y:S05]  /*0930*/  RET.REL.NODEC R2 `(RelativeDiff) ;  /* 0xfffffff402b07950 */ /* 0x001fea0003c3ffff */
.L_x_13:
[----:B------:R-:W-:-:S00]  /*0940*/  BRA `(.L_x_13) ;  /* 0xfffffffc00fc7947 */ /* 0x000fc0000383ffff */
[----:B------:R-:W-:-:S00]  /*0950*/  NOP ;  /* 0x0000000000007918 */ /* 0x000fc00000000000 */
        /* <DEDUP_REMOVED lines=10> */
.L_x_14:


//--------------------- .nv.shared.reserved.0     --------------------------
	.section	.nv.shared.reserved.0,"aw",@nobits
	.weak		__nv_reservedSMEM_offset_0_alias
	.size		__nv_reservedSMEM_offset_0_alias, 0, 64
	.other		__nv_reservedSMEM_offset_0_alias,@"STO_CUDA_RESERVED_SHARED STV_DEFAULT"
__nv_reservedSMEM_offset_0_alias:
	.zero		0
	.zero		64


//--------------------- .nv.constant0.RelativeDiff --------------------------
	.section	.nv.constant0.RelativeDiff,"a",@progbits
	.sectionflags	@""
	.align	4
.nv.constant0.RelativeDiff:
	.zero		924


//--------------------- SYMBOLS --------------------------

	.type		.nv.reservedSmem.offset0,@object
	.size		.nv.reservedSmem.offset0,0x4
